	.headerflags	@"EF_CUDA_TEXMODE_UNIFIED EF_CUDA_64BIT_ADDRESS EF_CUDA_ACCELERATORS EF_CUDA_SM90 EF_CUDA_VIRTUAL_SM(EF_CUDA_SM90)"
	.elftype	@"ET_EXEC"


//--------------------- .nv.info                  --------------------------
	.section	.nv.info,"",@"SHT_CUDA_INFO"
	.align	4


	//----- nvinfo : EIATTR_REGCOUNT
	.align		4
        /*0000*/ 	.byte	0x04, 0x2f
        /*0002*/ 	.short	(.L_1 - .L_0)
	.align		4
.L_0:
        /*0004*/ 	.word	index@(triton_per_fused_mean_mul_sigmoid_37)
        /*0008*/ 	.word	0x00000017


	//----- nvinfo : EIATTR_MIN_STACK_SIZE
	.align		4
.L_1:
        /*000c*/ 	.byte	0x04, 0x12
        /*000e*/ 	.short	(.L_3 - .L_2)
	.align		4
.L_2:
        /*0010*/ 	.word	index@(triton_per_fused_mean_mul_sigmoid_37)
        /*0014*/ 	.word	0x00000000


	//----- nvinfo : EIATTR_FRAME_SIZE
	.align		4
.L_3:
        /*0018*/ 	.byte	0x04, 0x11
        /*001a*/ 	.short	(.L_5 - .L_4)
	.align		4
.L_4:
        /*001c*/ 	.word	index@(triton_per_fused_mean_mul_sigmoid_37)
        /*0020*/ 	.word	0x00000000


	//----- nvinfo : EIATTR_MIN_STACK_SIZE
	.align		4
.L_5:
        /*0024*/ 	.byte	0x04, 0x12
        /*0026*/ 	.short	(.L_7 - .L_6)
	.align		4
.L_6:
        /*0028*/ 	.word	index@(triton_per_fused_mean_mul_sigmoid_37)
        /*002c*/ 	.word	0x00000000
.L_7:


//--------------------- .nv.info.triton_per_fused_mean_mul_sigmoid_37 --------------------------
	.section	.nv.info.triton_per_fused_mean_mul_sigmoid_37,"",@"SHT_CUDA_INFO"
	.sectionflags	@""
	.align	4


	//----- nvinfo : EIATTR_CUDA_API_VERSION
	.align		4
        /*0000*/ 	.byte	0x04, 0x37
        /*0002*/ 	.short	(.L_9 - .L_8)
.L_8:
        /*0004*/ 	.word	0x0000007c


	//----- nvinfo : EIATTR_KPARAM_INFO
	.align		4
.L_9:
        /*0008*/ 	.byte	0x04, 0x17
        /*000a*/ 	.short	(.L_11 - .L_10)
.L_10:
        /*000c*/ 	.word	0x00000000
        /*0010*/ 	.short	0x0003
        /*0012*/ 	.short	0x0014
        /*0014*/ 	.byte	0x00, 0xf0, 0x11, 0x00


	//----- nvinfo : EIATTR_KPARAM_INFO
	.align		4
.L_11:
        /*0018*/ 	.byte	0x04, 0x17
        /*001a*/ 	.short	(.L_13 - .L_12)
.L_12:
        /*001c*/ 	.word	0x00000000
        /*0020*/ 	.short	0x0002
        /*0022*/ 	.short	0x0010
        /*0024*/ 	.byte	0x00, 0xf0, 0x11, 0x00


	//----- nvinfo : EIATTR_KPARAM_INFO
	.align		4
.L_13:
        /*0028*/ 	.byte	0x04, 0x17
        /*002a*/ 	.short	(.L_15 - .L_14)
.L_14:
        /*002c*/ 	.word	0x00000000
        /*0030*/ 	.short	0x0001
        /*0032*/ 	.short	0x0008
        /*0034*/ 	.byte	0x00, 0xf4, 0x21, 0x00


	//----- nvinfo : EIATTR_KPARAM_INFO
	.align		4
.L_15:
        /*0038*/ 	.byte	0x04, 0x17
        /*003a*/ 	.short	(.L_17 - .L_16)
.L_16:
        /*003c*/ 	.word	0x00000000
        /*0040*/ 	.short	0x0000
        /*0042*/ 	.short	0x0000
        /*0044*/ 	.byte	0x00, 0xf4, 0x21, 0x00


	//----- nvinfo : EIATTR_SPARSE_MMA_MASK
	.align		4
.L_17:
        /*0048*/ 	.byte	0x03, 0x50
        /*004a*/ 	.short	0x0000


	//----- nvinfo : EIATTR_MAXREG_COUNT
	.align		4
        /*004c*/ 	.byte	0x03, 0x1b
        /*004e*/ 	.short	0x00ff


	//----- nvinfo : EIATTR_COOP_GROUP_MASK_REGIDS
	.align		4
        /*0050*/ 	.byte	0x04, 0x29
        /*0052*/ 	.short	(.L_19 - .L_18)


	//   ....[0]....
.L_18:
        /*0054*/ 	.word	0xffffffff


	//   ....[1]....
        /*0058*/ 	.word	0xffffffff


	//   ....[2]....
        /*005c*/ 	.word	0xffffffff


	//   ....[3]....
        /*0060*/ 	.word	0xffffffff


	//   ....[4]....
        /*0064*/ 	.word	0xffffffff


	//   ....[5]....
        /*0068*/ 	.word	0xffffffff


	//   ....[6]....
        /*006c*/ 	.word	0xffffffff


	//   ....[7]....
        /*0070*/ 	.word	0xffffffff


	//   ....[8]....
        /*0074*/ 	.word	0xffffffff


	//   ....[9]....
        /*0078*/ 	.word	0xffffffff


	//----- nvinfo : EIATTR_COOP_GROUP_INSTR_OFFSETS
	.align		4
.L_19:
        /*007c*/ 	.byte	0x04, 0x28
        /*007e*/ 	.short	(.L_21 - .L_20)


	//   ....[0]....
.L_20:
        /*0080*/ 	.word	0x000004f0


	//   ....[1]....
        /*0084*/ 	.word	0x00000530


	//   ....[2]....
        /*0088*/ 	.word	0x00000570


	//   ....[3]....
        /*008c*/ 	.word	0x000005a0


	//   ....[4]....
        /*0090*/ 	.word	0x000005e0


	//   ....[5]....
        /*0094*/ 	.word	0x00000600


	//   ....[6]....
        /*0098*/ 	.word	0x00000630


	//   ....[7]....
        /*009c*/ 	.word	0x00000660


	//   ....[8]....
        /*00a0*/ 	.word	0x00000770


	//   ....[9]....
        /*00a4*/ 	.word	0x000007b0


	//----- nvinfo : EIATTR_EXIT_INSTR_OFFSETS
	.align		4
.L_21:
        /*00a8*/ 	.byte	0x04, 0x1c
        /*00aa*/ 	.short	(.L_23 - .L_22)


	//   ....[0]....
.L_22:
        /*00ac*/ 	.word	0x000008d0


	//   ....[1]....
        /*00b0*/ 	.word	0x00000900


	//----- nvinfo : EIATTR_REQNTID
	.align		4
.L_23:
        /*00b4*/ 	.byte	0x04, 0x10
        /*00b6*/ 	.short	(.L_25 - .L_24)
.L_24:
        /*00b8*/ 	.word	0x00000080
        /*00bc*/ 	.word	0x00000001
        /*00c0*/ 	.word	0x00000001


	//----- nvinfo : EIATTR_CBANK_PARAM_SIZE
	.align		4
.L_25:
        /*00c4*/ 	.byte	0x03, 0x19
        /*00c6*/ 	.short	0x0018


	//----- nvinfo : EIATTR_PARAM_CBANK
	.align		4
        /*00c8*/ 	.byte	0x04, 0x0a
        /*00ca*/ 	.short	(.L_27 - .L_26)
	.align		4
.L_26:
        /*00cc*/ 	.word	index@(.nv.constant0.triton_per_fused_mean_mul_sigmoid_37)
        /*00d0*/ 	.short	0x0210
        /*00d2*/ 	.short	0x0018


	//----- nvinfo : EIATTR_SW_WAR
	.align		4
.L_27:
        /*00d4*/ 	.byte	0x04, 0x36
        /*00d6*/ 	.short	(.L_29 - .L_28)
.L_28:
        /*00d8*/ 	.word	0x00000008
.L_29:


//--------------------- .nv.callgraph             --------------------------
	.section	.nv.callgraph,"",@"SHT_CUDA_CALLGRAPH"
	.align	4
	.sectionentsize	8
	.align		4
        /*0000*/ 	.word	0x00000000
	.align		4
        /*0004*/ 	.word	0xffffffff
	.align		4
        /*0008*/ 	.word	0x00000000
	.align		4
        /*000c*/ 	.word	0xfffffffe
	.align		4
        /*0010*/ 	.word	0x00000000
	.align		4
        /*0014*/ 	.word	0xfffffffd
	.align		4
        /*0018*/ 	.word	0x00000000
	.align		4
        /*001c*/ 	.word	0xfffffffc


//--------------------- .text.triton_per_fused_mean_mul_sigmoid_37 --------------------------
	.section	.text.triton_per_fused_mean_mul_sigmoid_37,"ax",@progbits
	.sectionflags	@"SHF_BARRIERS=1"
	.align	128
        .global         triton_per_fused_mean_mul_sigmoid_37
        .type           triton_per_fused_mean_mul_sigmoid_37,@function
        .size           triton_per_fused_mean_mul_sigmoid_37,(.L_x_1 - triton_per_fused_mean_mul_sigmoid_37)
        .other          triton_per_fused_mean_mul_sigmoid_37,@"STO_CUDA_ENTRY STV_DEFAULT"
triton_per_fused_mean_mul_sigmoid_37:
.text.triton_per_fused_mean_mul_sigmoid_37:
[----:B------:R-:W0:Y:S02]  /*0000*/  LDC R1, c[0x0][0x28] ;  /* 0x00000a00ff017b82 */ /* 0x000e240000000800 */
[----:B------:R-:W1:Y:S01]  /*0010*/  S2R R0, SR_CTAID.X ;  /* 0x0000000000007919 */ /* 0x000e620000002500 */
[----:B------:R-:W2:Y:S01]  /*0020*/  LDC.64 R6, c[0x0][0x218] ;  /* 0x00008600ff067b82 */ /* 0x000ea20000000a00 */
[----:B------:R-:W-:Y:S01]  /*0030*/  ULDC.64 UR6, c[0x0][0x208] ;  /* 0x0000820000067ab9 */ /* 0x000fe20000000a00 */
[----:B------:R-:W3:Y:S01]  /*0040*/  S2R R3, SR_TID.X ;  /* 0x0000000000037919 */ /* 0x000ee20000002100 */
[----:B-1----:R-:W-:Y:S02]  /*0050*/  SHF.L.U32 R0, R0, 0x5, RZ ;  /* 0x0000000500007819 */ /* 0x002fe400000006ff */
[----:B---3--:R-:W-:Y:S02]  /*0060*/  SHF.L.U32 R9, R3, 0x2, RZ ;  /* 0x0000000203097819 */ /* 0x008fe400000006ff */
[----:B------:R-:W-:Y:S02]  /*0070*/  SHF.R.U32.HI R10, RZ, 0x3, R3 ;  /* 0x00000003ff0a7819 */ /* 0x000fe40000011603 */
[----:B------:R-:W-:-:S04]  /*0080*/  LOP3.LUT R4, R0, 0x1c, R9, 0xf8, !PT ;  /* 0x0000001c00047812 */ /* 0x000fc800078ef809 */
[C---:B------:R-:W-:Y:S01]  /*0090*/  ISETP.GE.AND P0, PT, R4.reuse, 0x1800, PT ;  /* 0x000018000400780c */ /* 0x040fe20003f06270 */
[----:B------:R-:W-:-:S05]  /*00a0*/  IMAD.HI R5, R4, 0x2aaaaaab, RZ ;  /* 0x2aaaaaab04057827 */ /* 0x000fca00078e02ff */
[----:B------:R-:W-:-:S04]  /*00b0*/  SHF.R.U32.HI R8, RZ, 0x1f, R5 ;  /* 0x0000001fff087819 */ /* 0x000fc80000011605 */
[----:B------:R-:W-:Y:S02]  /*00c0*/  LEA.HI.SX32 R11, R5, R8, 0x18 ;  /* 0x00000008050b7211 */ /* 0x000fe400078fc2ff */
[----:B------:R-:W-:-:S03]  /*00d0*/  SGXT.U32 R5, R10, 0x4 ;  /* 0x000000040a05781a */ /* 0x000fc60000000000 */
[----:B------:R-:W-:-:S04]  /*00e0*/  IMAD R8, R11, -0x600, R4 ;  /* 0xfffffa000b087824 */ /* 0x000fc800078e0204 */
[----:B------:R-:W-:Y:S01]  /*00f0*/  IMAD R8, R5, 0x600, R8 ;  /* 0x0000060005087824 */ /* 0x000fe200078e0208 */
[----:B------:R-:W-:-:S03]  /*0100*/  CS2R R4, SRZ ;  /* 0x0000000000047805 */ /* 0x000fc6000001ff00 */
[----:B------:R-:W-:-:S04]  /*0110*/  IMAD R11, R11, 0x6000, R8 ;  /* 0x000060000b0b7824 */ /* 0x000fc800078e0208 */
[----:B--2---:R-:W-:Y:S01]  /*0120*/  IMAD.WIDE R10, R11, 0x4, R6 ;  /* 0x000000040b0a7825 */ /* 0x004fe200078e0206 */
[----:B------:R-:W-:-:S06]  /*0130*/  CS2R R6, SRZ ;  /* 0x0000000000067805 */ /* 0x000fcc000001ff00 */
[----:B------:R-:W2:Y:S01]  /*0140*/  @!P0 LDG.E.128 R4, desc[UR6][R10.64] ;  /* 0x000000060a048981 */ /* 0x000ea2000c1e1d00 */
[----:B------:R-:W-:Y:S01]  /*0150*/  HFMA2.MMA R17, -RZ, RZ, 1.625, 0 ;  /* 0x3e800000ff117435 */ /* 0x000fe200000001ff */
[----:B------:R-:W1:Y:S01]  /*0160*/  S2UR UR5, SR_CgaCtaId ;  /* 0x00000000000579c3 */ /* 0x000e620000008800 */
[----:B------:R-:W-:Y:S02]  /*0170*/  UMOV UR4, 0x400 ;  /* 0x0000040000047882 */ /* 0x000fe40000000000 */
[----:B-1----:R-:W-:Y:S01]  /*0180*/  UPRMT UR4, UR5, 0x654, UR4 ;  /* 0x0000065405047896 */ /* 0x002fe20008000004 */
[----:B--2---:R-:W-:Y:S02]  /*0190*/  SEL R4, R4, RZ, !P0 ;  /* 0x000000ff04047207 */ /* 0x004fe40004000000 */
[----:B------:R-:W-:Y:S02]  /*01a0*/  SEL R5, R5, RZ, !P0 ;  /* 0x000000ff05057207 */ /* 0x000fe40004000000 */
[----:B------:R-:W-:Y:S01]  /*01b0*/  SEL R6, R6, RZ, !P0 ;  /* 0x000000ff06067207 */ /* 0x000fe20004000000 */
[----:B------:R-:W-:Y:S01]  /*01c0*/  FADD R8, RZ, -R4 ;  /* 0x80000004ff087221 */ /* 0x000fe20000000000 */
[----:B------:R-:W-:-:S03]  /*01d0*/  SEL R7, R7, RZ, !P0 ;  /* 0x000000ff07077207 */ /* 0x000fc60004000000 */
[----:B------:R-:W-:Y:S01]  /*01e0*/  FMUL R13, R8, 1.4426950216293334961 ;  /* 0x3fb8aa3b080d7820 */ /* 0x000fe20000400000 */
[----:B------:R-:W-:Y:S01]  /*01f0*/  FADD R8, RZ, -R5 ;  /* 0x80000005ff087221 */ /* 0x000fe20000000000 */
[----:B------:R-:W-:-:S03]  /*0200*/  FADD R12, RZ, -R6 ;  /* 0x80000006ff0c7221 */ /* 0x000fc60000000000 */
[----:B------:R-:W-:Y:S01]  /*0210*/  FMUL R14, R8, 1.4426950216293334961 ;  /* 0x3fb8aa3b080e7820 */ /* 0x000fe20000400000 */
[----:B------:R-:W-:Y:S01]  /*0220*/  FADD R8, RZ, -R7 ;  /* 0x80000007ff087221 */ /* 0x000fe20000000000 */
[----:B------:R-:W-:Y:S01]  /*0230*/  FMUL R12, R12, 1.4426950216293334961 ;  /* 0x3fb8aa3b0c0c7820 */ /* 0x000fe20000400000 */
[----:B------:R-:W-:Y:S02]  /*0240*/  FSETP.GEU.AND P1, PT, R13, -126, PT ;  /* 0xc2fc00000d00780b */ /* 0x000fe40003f2e000 */
[----:B------:R-:W-:Y:S01]  /*0250*/  FMUL R15, R8, 1.4426950216293334961 ;  /* 0x3fb8aa3b080f7820 */ /* 0x000fe20000400000 */
[----:B------:R-:W-:Y:S02]  /*0260*/  FSETP.GEU.AND P4, PT, R14, -126, PT ;  /* 0xc2fc00000e00780b */ /* 0x000fe40003f8e000 */
[----:B------:R-:W-:Y:S02]  /*0270*/  FSETP.GEU.AND P2, PT, R12, -126, PT ;  /* 0xc2fc00000c00780b */ /* 0x000fe40003f4e000 */
[----:B------:R-:W-:-:S06]  /*0280*/  FSETP.GEU.AND P3, PT, R15, -126, PT ;  /* 0xc2fc00000f00780b */ /* 0x000fcc0003f6e000 */
[----:B------:R-:W-:-:S03]  /*0290*/  @!P1 FMUL R13, R13, 0.5 ;  /* 0x3f0000000d0d9820 */ /* 0x000fc60000400000 */
[----:B------:R-:W-:Y:S01]  /*02a0*/  @!P4 FMUL R14, R14, 0.5 ;  /* 0x3f0000000e0ec820 */ /* 0x000fe20000400000 */
[----:B------:R-:W1:Y:S01]  /*02b0*/  MUFU.EX2 R8, R13 ;  /* 0x0000000d00087308 */ /* 0x000e620000000800 */
[----:B------:R-:W-:Y:S02]  /*02c0*/  @!P2 FMUL R12, R12, 0.5 ;  /* 0x3f0000000c0ca820 */ /* 0x000fe40000400000 */
[----:B------:R-:W-:-:S05]  /*02d0*/  @!P3 FMUL R15, R15, 0.5 ;  /* 0x3f0000000f0fb820 */ /* 0x000fca0000400000 */
[----:B------:R-:W2:Y:S01]  /*02e0*/  MUFU.EX2 R10, R14 ;  /* 0x0000000e000a7308 */ /* 0x000ea20000000800 */
[----:B-1----:R-:W-:-:S07]  /*02f0*/  @!P1 FMUL R8, R8, R8 ;  /* 0x0000000808089220 */ /* 0x002fce0000400000 */
[----:B------:R-:W1:Y:S01]  /*0300*/  MUFU.EX2 R11, R12 ;  /* 0x0000000c000b7308 */ /* 0x000e620000000800 */
[----:B------:R-:W-:Y:S01]  /*0310*/  FADD R8, R8, 1 ;  /* 0x3f80000008087421 */ /* 0x000fe20000000000 */
[----:B--2---:R-:W-:-:S06]  /*0320*/  @!P4 FMUL R10, R10, R10 ;  /* 0x0000000a0a0ac220 */ /* 0x004fcc0000400000 */
[----:B------:R2:W3:Y:S01]  /*0330*/  MUFU.EX2 R16, R15 ;  /* 0x0000000f00107308 */ /* 0x0004e20000000800 */
[----:B------:R-:W-:Y:S01]  /*0340*/  FSETP.GT.AND P1, PT, R8, 8.50705917302346158658e+37, PT ;  /* 0x7e8000000800780b */ /* 0x000fe20003f24000 */
[----:B------:R-:W-:-:S03]  /*0350*/  FADD R10, R10, 1 ;  /* 0x3f8000000a0a7421 */ /* 0x000fc60000000000 */
[----:B------:R-:W-:Y:S01]  /*0360*/  FSEL R13, R17, 1, P1 ;  /* 0x3f800000110d7808 */ /* 0x000fe20000800000 */
[----:B-1----:R-:W-:Y:S01]  /*0370*/  @!P2 FMUL R11, R11, R11 ;  /* 0x0000000b0b0ba220 */ /* 0x002fe20000400000 */
[----:B------:R-:W-:-:S03]  /*0380*/  FSETP.GT.AND P2, PT, R10, 8.50705917302346158658e+37, PT ;  /* 0x7e8000000a00780b */ /* 0x000fc60003f44000 */
[----:B------:R-:W-:Y:S01]  /*0390*/  FADD R11, R11, 1 ;  /* 0x3f8000000b0b7421 */ /* 0x000fe20000000000 */
[----:B--2---:R-:W-:-:S03]  /*03a0*/  FSEL R15, R17, 1, P2 ;  /* 0x3f800000110f7808 */ /* 0x004fc60001000000 */
[----:B------:R-:W-:Y:S01]  /*03b0*/  @P1 FMUL R8, R8, 0.25 ;  /* 0x3e80000008081820 */ /* 0x000fe20000400000 */
[----:B---3--:R-:W-:Y:S01]  /*03c0*/  @!P3 FMUL R16, R16, R16 ;  /* 0x000000101010b220 */ /* 0x008fe20000400000 */
[----:B------:R-:W-:Y:S02]  /*03d0*/  FSETP.GT.AND P3, PT, R11, 8.50705917302346158658e+37, PT ;  /* 0x7e8000000b00780b */ /* 0x000fe40003f64000 */
[----:B------:R-:W-:Y:S01]  /*03e0*/  ISETP.GE.AND P1, PT, R3, 0x80, PT ;  /* 0x000000800300780c */ /* 0x000fe20003f26270 */
[----:B------:R-:W-:Y:S01]  /*03f0*/  FADD R16, R16, 1 ;  /* 0x3f80000010107421 */ /* 0x000fe20000000000 */
[----:B------:R-:W1:Y:S01]  /*0400*/  MUFU.RCP R8, R8 ;  /* 0x0000000800087308 */ /* 0x000e620000001000 */
[----:B------:R-:W-:Y:S01]  /*0410*/  @P2 FMUL R10, R10, 0.25 ;  /* 0x3e8000000a0a2820 */ /* 0x000fe20000400000 */
[----:B------:R-:W-:Y:S02]  /*0420*/  FSEL R12, R17, 1, P3 ;  /* 0x3f800000110c7808 */ /* 0x000fe40001800000 */
[----:B------:R-:W-:-:S04]  /*0430*/  FSETP.GT.AND P4, PT, R16, 8.50705917302346158658e+37, PT ;  /* 0x7e8000001000780b */ /* 0x000fc80003f84000 */
[----:B------:R-:W2:Y:S01]  /*0440*/  MUFU.RCP R10, R10 ;  /* 0x0000000a000a7308 */ /* 0x000ea20000001000 */
[----:B------:R-:W-:Y:S01]  /*0450*/  @P3 FMUL R11, R11, 0.25 ;  /* 0x3e8000000b0b3820 */ /* 0x000fe20000400000 */
[----:B------:R-:W-:Y:S01]  /*0460*/  FSEL R17, R17, 1, P4 ;  /* 0x3f80000011117808 */ /* 0x000fe20002000000 */
[----:B-1----:R-:W-:-:S05]  /*0470*/  FMUL R13, R8, R13 ;  /* 0x0000000d080d7220 */ /* 0x002fca0000400000 */
[----:B------:R-:W1:Y:S01]  /*0480*/  MUFU.RCP R11, R11 ;  /* 0x0000000b000b7308 */ /* 0x000e620000001000 */
[----:B------:R-:W-:Y:S01]  /*0490*/  @P4 FMUL R16, R16, 0.25 ;  /* 0x3e80000010104820 */ /* 0x000fe20000400000 */
[----:B------:R-:W-:Y:S01]  /*04a0*/  FMUL R13, R4, R13 ;  /* 0x0000000d040d7220 */ /* 0x000fe20000400000 */
[----:B--2---:R-:W-:-:S05]  /*04b0*/  FMUL R10, R10, R15 ;  /* 0x0000000f0a0a7220 */ /* 0x004fca0000400000 */
[----:B------:R-:W2:Y:S01]  /*04c0*/  MUFU.RCP R16, R16 ;  /* 0x0000001000107308 */ /* 0x000ea20000001000 */
[----:B------:R-:W-:Y:S01]  /*04d0*/  FSEL R13, R13, RZ, !P0 ;  /* 0x000000ff0d0d7208 */ /* 0x000fe20004000000 */
[----:B------:R-:W-:-:S04]  /*04e0*/  FMUL R10, R5, R10 ;  /* 0x0000000a050a7220 */ /* 0x000fc80000400000 */
[----:B------:R-:W3:Y:S01]  /*04f0*/  SHFL.BFLY PT, R4, R13, 0x10, 0x1f ;  /* 0x0e001f000d047f89 */ /* 0x000ee200000e0000 */
[----:B-1----:R-:W-:Y:S01]  /*0500*/  FMUL R15, R11, R12 ;  /* 0x0000000c0b0f7220 */ /* 0x002fe20000400000 */
[----:B------:R-:W-:-:S03]  /*0510*/  FSEL R10, R10, RZ, !P0 ;  /* 0x000000ff0a0a7208 */ /* 0x000fc60004000000 */
[----:B------:R-:W-:Y:S02]  /*0520*/  FMUL R15, R6, R15 ;  /* 0x0000000f060f7220 */ /* 0x000fe40000400000 */
[----:B------:R-:W1:Y:S01]  /*0530*/  SHFL.BFLY PT, R5, R10, 0x10, 0x1f ;  /* 0x0e001f000a057f89 */ /* 0x000e6200000e0000 */
[----:B--2---:R-:W-:Y:S02]  /*0540*/  FMUL R8, R16, R17 ;  /* 0x0000001110087220 */ /* 0x004fe40000400000 */
[----:B------:R-:W-:Y:S02]  /*0550*/  FSEL R15, R15, RZ, !P0 ;  /* 0x000000ff0f0f7208 */ /* 0x000fe40004000000 */
[----:B------:R-:W-:-:S03]  /*0560*/  FMUL R8, R7, R8 ;  /* 0x0000000807087220 */ /* 0x000fc60000400000 */
[----:B------:R-:W2:Y:S02]  /*0570*/  SHFL.BFLY PT, R12, R15, 0x10, 0x1f ;  /* 0x0e001f000f0c7f89 */ /* 0x000ea400000e0000 */
[----:B------:R-:W-:Y:S02]  /*0580*/  FSEL R8, R8, RZ, !P0 ;  /* 0x000000ff08087208 */ /* 0x000fe40004000000 */
[----:B------:R-:W-:-:S03]  /*0590*/  LOP3.LUT P0, RZ, R3, 0x18, RZ, 0xc0, !PT ;  /* 0x0000001803ff7812 */ /* 0x000fc6000780c0ff */
[----:B------:R-:W4:Y:S01]  /*05a0*/  SHFL.BFLY PT, R7, R8, 0x10, 0x1f ;  /* 0x0e001f0008077f89 */ /* 0x000f2200000e0000 */
[----:B---3--:R-:W-:Y:S01]  /*05b0*/  FADD R4, R13, R4 ;  /* 0x000000040d047221 */ /* 0x008fe20000000000 */
[----:B-1----:R-:W-:Y:S01]  /*05c0*/  FADD R6, R10, R5 ;  /* 0x000000050a067221 */ /* 0x002fe20000000000 */
[----:B------:R-:W-:-:S03]  /*05d0*/  SHF.R.U32.HI R10, RZ, 0x5, R3 ;  /* 0x00000005ff0a7819 */ /* 0x000fc60000011603 */
[----:B------:R-:W1:Y:S01]  /*05e0*/  SHFL.BFLY PT, R5, R4, 0x8, 0x1f ;  /* 0x0d001f0004057f89 */ /* 0x000e6200000e0000 */
[----:B--2---:R-:W-:-:S05]  /*05f0*/  FADD R12, R15, R12 ;  /* 0x0000000c0f0c7221 */ /* 0x004fca0000000000 */
[----:B------:R-:W2:Y:S01]  /*0600*/  SHFL.BFLY PT, R11, R12, 0x8, 0x1f ;  /* 0x0d001f000c0b7f89 */ /* 0x000ea200000e0000 */
[----:B----4-:R-:W-:Y:S01]  /*0610*/  FADD R14, R8, R7 ;  /* 0x00000007080e7221 */ /* 0x010fe20000000000 */
[----:B------:R-:W-:Y:S02]  /*0620*/  SGXT.U32 R8, R10, 0x2 ;  /* 0x000000020a08781a */ /* 0x000fe40000000000 */
[----:B------:R-:W3:Y:S01]  /*0630*/  SHFL.BFLY PT, R7, R6, 0x8, 0x1f ;  /* 0x0d001f0006077f89 */ /* 0x000ee200000e0000 */
[----:B------:R-:W-:Y:S02]  /*0640*/  LOP3.LUT R10, R9, 0x1c, RZ, 0xc0, !PT ;  /* 0x0000001c090a7812 */ /* 0x000fe400078ec0ff */
[----:B------:R-:W-:Y:S01]  /*0650*/  SHF.L.U32 R15, R8, 0x2, RZ ;  /* 0x00000002080f7819 */ /* 0x000fe200000006ff */
[----:B------:R-:W4:Y:S01]  /*0660*/  SHFL.BFLY PT, R13, R14, 0x8, 0x1f ;  /* 0x0d001f000e0d7f89 */ /* 0x000f2200000e0000 */
[----:B------:R-:W-:Y:S01]  /*0670*/  SHF.L.U32 R16, R10, 0x4, RZ ;  /* 0x000000040a107819 */ /* 0x000fe200000006ff */
[----:B-1----:R-:W-:-:S03]  /*0680*/  FADD R18, R4, R5 ;  /* 0x0000000504127221 */ /* 0x002fc60000000000 */
[----:B------:R-:W-:-:S05]  /*0690*/  LOP3.LUT R15, R16, R15, RZ, 0xfc, !PT ;  /* 0x0000000f100f7212 */ /* 0x000fca00078efcff */
[----:B------:R-:W-:Y:S01]  /*06a0*/  @!P0 STS [R15+UR4], R18 ;  /* 0x000000120f008988 */ /* 0x000fe20008000804 */
[----:B--2---:R-:W-:Y:S01]  /*06b0*/  FADD R20, R12, R11 ;  /* 0x0000000b0c147221 */ /* 0x004fe20000000000 */
[----:B---3--:R-:W-:-:S04]  /*06c0*/  FADD R6, R6, R7 ;  /* 0x0000000706067221 */ /* 0x008fc80000000000 */
[----:B------:R-:W-:Y:S01]  /*06d0*/  @!P0 STS [R15+UR4+0x20], R20 ;  /* 0x000020140f008988 */ /* 0x000fe20008000804 */
[----:B----4-:R-:W-:-:S03]  /*06e0*/  FADD R14, R14, R13 ;  /* 0x0000000d0e0e7221 */ /* 0x010fc60000000000 */
[----:B------:R-:W-:Y:S01]  /*06f0*/  @!P0 STS [R15+UR4+0x10], R6 ;  /* 0x000010060f008988 */ /* 0x000fe20008000804 */
[----:B------:R-:W-:-:S03]  /*0700*/  IADD3 R13, R16, UR4, RZ ;  /* 0x00000004100d7c10 */ /* 0x000fc6000fffe0ff */
[----:B------:R-:W-:Y:S01]  /*0710*/  @!P0 STS [R15+UR4+0x30], R14 ;  /* 0x0000300e0f008988 */ /* 0x000fe20008000804 */
[----:B------:R-:W-:Y:S01]  /*0720*/  BAR.SYNC.DEFER_BLOCKING 0x0 ;  /* 0x0000000000007b1d */ /* 0x000fe20000010000 */
[----:B------:R-:W-:Y:S01]  /*0730*/  LOP3.LUT P0, RZ, R3, 0x3, RZ, 0xc0, !PT ;  /* 0x0000000303ff7812 */ /* 0x000fe2000780c0ff */
[----:B------:R-:W-:-:S03]  /*0740*/  IMAD R13, R10, -0xc, R13 ;  /* 0xfffffff40a0d7824 */ /* 0x000fc600078e020d */
[C---:B------:R-:W-:Y:S01]  /*0750*/  ISETP.LT.AND P0, PT, R3.reuse, 0x80, !P0 ;  /* 0x000000800300780c */ /* 0x040fe20004701270 */
[----:B------:R-:W1:Y:S04]  /*0760*/  @!P1 LDS R2, [R9+UR4] ;  /* 0x0000000409029984 */ /* 0x000e680008000800 */
[----:B-1----:R-:W1:Y:S02]  /*0770*/  SHFL.BFLY PT, R5, R2, 0x2, 0x1f ;  /* 0x0c401f0002057f89 */ /* 0x002e6400000e0000 */
[----:B-1----:R-:W-:Y:S01]  /*0780*/  FADD R11, R2, R5 ;  /* 0x00000005020b7221 */ /* 0x002fe20000000000 */
[----:B------:R-:W-:Y:S02]  /*0790*/  LOP3.LUT R2, R3, 0x1f, RZ, 0xc0, !PT ;  /* 0x0000001f03027812 */ /* 0x000fe400078ec0ff */
[----:B------:R-:W-:-:S02]  /*07a0*/  LOP3.LUT R3, R0, 0x1f, R3, 0xf8, !PT ;  /* 0x0000001f00037812 */ /* 0x000fc400078ef803 */
[----:B------:R-:W1:Y:S01]  /*07b0*/  SHFL.BFLY PT, R4, R11, 0x1, 0x1f ;  /* 0x0c201f000b047f89 */ /* 0x000e6200000e0000 */
[----:B------:R-:W-:Y:S01]  /*07c0*/  LEA R14, R2, UR4, 0x2 ;  /* 0x00000004020e7c11 */ /* 0x000fe2000f8e10ff */
[----:B-1----:R-:W-:Y:S02]  /*07d0*/  FADD R12, R11, R4 ;  /* 0x000000040b0c7221 */ /* 0x002fe40000000000 */
[----:B------:R-:W1:Y:S03]  /*07e0*/  LDC.64 R10, c[0x0][0x210] ;  /* 0x00008400ff0a7b82 */ /* 0x000e660000000a00 */
[----:B------:R-:W-:Y:S05]  /*07f0*/  @P0 STS [R9+UR4], R12 ;  /* 0x0000000c09000988 */ /* 0x000fea0008000804 */
[----:B------:R-:W-:Y:S01]  /*0800*/  BAR.SYNC.DEFER_BLOCKING 0x0 ;  /* 0x0000000000007b1d */ /* 0x000fe20000010000 */
[----:B------:R-:W-:-:S04]  /*0810*/  ISETP.GE.AND P0, PT, R3, 0x1800, PT ;  /* 0x000018000300780c */ /* 0x000fc80003f06270 */
[----:B------:R-:W-:Y:S01]  /*0820*/  ISETP.EQ.AND P0, PT, R8, RZ, !P0 ;  /* 0x000000ff0800720c */ /* 0x000fe20004702270 */
[----:B-1----:R-:W-:Y:S01]  /*0830*/  IMAD.WIDE R2, R3, 0x4, R10 ;  /* 0x0000000403027825 */ /* 0x002fe200078e020a */
[----:B------:R-:W-:Y:S04]  /*0840*/  LDS R4, [R16+UR4] ;  /* 0x0000000410047984 */ /* 0x000fe80008000800 */
[----:B------:R-:W-:Y:S04]  /*0850*/  LDS R5, [R16+UR4+0x10] ;  /* 0x0000100410057984 */ /* 0x000fe80008000800 */
[----:B------:R-:W-:Y:S04]  /*0860*/  LDS R6, [R16+UR4+0x20] ;  /* 0x0000200410067984 */ /* 0x000fe80008000800 */
[----:B------:R-:W1:Y:S01]  /*0870*/  LDS R7, [R16+UR4+0x30] ;  /* 0x0000300410077984 */ /* 0x000e620008000800 */
[----:B------:R-:W-:Y:S06]  /*0880*/  BAR.SYNC.DEFER_BLOCKING 0x0 ;  /* 0x0000000000007b1d */ /* 0x000fec0000010000 */
[----:B-1----:R1:W-:Y:S02]  /*0890*/  STS.128 [R13], R4 ;  /* 0x000000040d007388 */ /* 0x0023e40000000c00 */
[----:B------:R-:W-:Y:S06]  /*08a0*/  BAR.SYNC.DEFER_BLOCKING 0x0 ;  /* 0x0000000000007b1d */ /* 0x000fec0000010000 */
[----:B------:R-:W2:Y:S02]  /*08b0*/  LDS R14, [R14] ;  /* 0x000000000e0e7984 */ /* 0x000ea40000000800 */
[----:B------:R-:W-:Y:S06]  /*08c0*/  BAR.SYNC.DEFER_BLOCKING 0x0 ;  /* 0x0000000000007b1d */ /* 0x000fec0000010000 */
[----:B-1----:R-:W-:Y:S05]  /*08d0*/  @!P0 EXIT ;  /* 0x000000000000894d */ /* 0x002fea0003800000 */
[----:B--2---:R-:W-:-:S05]  /*08e0*/  FMUL R5, R14, 0.0625 ;  /* 0x3d8000000e057820 */ /* 0x004fca0000400000 */
[----:B------:R-:W-:Y:S01]  /*08f0*/  STG.E desc[UR6][R2.64], R5 ;  /* 0x0000000502007986 */ /* 0x000fe2000c101906 */
[----:B------:R-:W-:Y:S05]  /*0900*/  EXIT ;  /* 0x000000000000794d */ /* 0x000fea0003800000 */
.L_x_0:
[----:B------:R-:W-:-:S00]  /*0910*/  BRA `(.L_x_0) ;  /* 0xfffffffc00fc7947 */ /* 0x000fc0000383ffff */
[----:B------:R-:W-:-:S00]  /*0920*/  NOP ;  /* 0x0000000000007918 */ /* 0x000fc00000000000 */
        /* <DEDUP_REMOVED lines=13> */
.L_x_1:


//--------------------- .nv.shared.triton_per_fused_mean_mul_sigmoid_37 --------------------------
	.section	.nv.shared.triton_per_fused_mean_mul_sigmoid_37,"aw",@nobits
	.sectionflags	@""
	.align	16
	.zero		1024


//--------------------- .nv.constant0.triton_per_fused_mean_mul_sigmoid_37 --------------------------
	.section	.nv.constant0.triton_per_fused_mean_mul_sigmoid_37,"a",@progbits
	.sectionflags	@""
	.align	4
.nv.constant0.triton_per_fused_mean_mul_sigmoid_37:
	.zero		552
